	.headerflags	@"EF_CUDA_TEXMODE_UNIFIED EF_CUDA_64BIT_ADDRESS EF_CUDA_SM75 EF_CUDA_VIRTUAL_SM(EF_CUDA_SM75)"
	.elftype	@"ET_EXEC"


//--------------------- .nv.info                  --------------------------
	.section	.nv.info,"",@"SHT_CUDA_INFO"
	.align	4


	//----- nvinfo : EIATTR_REGCOUNT
	.align		4
        /*0000*/ 	.byte	0x04, 0x2f
        /*0002*/ 	.short	(.L_7 - .L_6)
	.align		4
.L_6:
        /*0004*/ 	.word	index@(triton_poi_fused_cat_3)
        /*0008*/ 	.word	0x00000020


	//----- nvinfo : EIATTR_FRAME_SIZE
	.align		4
.L_7:
        /*000c*/ 	.byte	0x04, 0x11
        /*000e*/ 	.short	(.L_9 - .L_8)
	.align		4
.L_8:
        /*0010*/ 	.word	index@(triton_poi_fused_cat_3)
        /*0014*/ 	.word	0x00000000


	//----- nvinfo : EIATTR_MIN_STACK_SIZE
	.align		4
.L_9:
        /*0018*/ 	.byte	0x04, 0x12
        /*001a*/ 	.short	(.L_11 - .L_10)
	.align		4
.L_10:
        /*001c*/ 	.word	index@(triton_poi_fused_cat_3)
        /*0020*/ 	.word	0x00000000
.L_11:


//--------------------- .nv.info.triton_poi_fused_cat_3 --------------------------
	.section	.nv.info.triton_poi_fused_cat_3,"",@"SHT_CUDA_INFO"
	.sectionflags	@""
	.align	4


	//----- nvinfo : EIATTR_SW_WAR
	.align		4
        /*0000*/ 	.byte	0x04, 0x36
        /*0002*/ 	.short	(.L_13 - .L_12)
.L_12:
        /*0004*/ 	.word	0x00000001


	//----- nvinfo : EIATTR_CUDA_API_VERSION
	.align		4
.L_13:
        /*0008*/ 	.byte	0x04, 0x37
        /*000a*/ 	.short	(.L_15 - .L_14)
.L_14:
        /*000c*/ 	.word	0x00000080


	//----- nvinfo : EIATTR_PARAM_CBANK
	.align		4
.L_15:
        /*0010*/ 	.byte	0x04, 0x0a
        /*0012*/ 	.short	(.L_17 - .L_16)
	.align		4
.L_16:
        /*0014*/ 	.word	index@(.nv.constant0.triton_poi_fused_cat_3)
        /*0018*/ 	.short	0x0160
        /*001a*/ 	.short	0x0030


	//----- nvinfo : EIATTR_CBANK_PARAM_SIZE
	.align		4
.L_17:
        /*001c*/ 	.byte	0x03, 0x19
        /*001e*/ 	.short	0x0030


	//----- nvinfo : EIATTR_KPARAM_INFO
	.align		4
        /*0020*/ 	.byte	0x04, 0x17
        /*0022*/ 	.short	(.L_19 - .L_18)
.L_18:
        /*0024*/ 	.word	0x00000000
        /*0028*/ 	.short	0x0005
        /*002a*/ 	.short	0x0028
        /*002c*/ 	.byte	0x00, 0xf4, 0x21, 0x00


	//----- nvinfo : EIATTR_KPARAM_INFO
	.align		4
.L_19:
        /*0030*/ 	.byte	0x04, 0x17
        /*0032*/ 	.short	(.L_21 - .L_20)
.L_20:
        /*0034*/ 	.word	0x00000000
        /*0038*/ 	.short	0x0004
        /*003a*/ 	.short	0x0020
        /*003c*/ 	.byte	0x00, 0xf0, 0x11, 0x00


	//----- nvinfo : EIATTR_KPARAM_INFO
	.align		4
.L_21:
        /*0040*/ 	.byte	0x04, 0x17
        /*0042*/ 	.short	(.L_23 - .L_22)
.L_22:
        /*0044*/ 	.word	0x00000000
        /*0048*/ 	.short	0x0003
        /*004a*/ 	.short	0x0018
        /*004c*/ 	.byte	0x00, 0xf4, 0x21, 0x00


	//----- nvinfo : EIATTR_KPARAM_INFO
	.align		4
.L_23:
        /*0050*/ 	.byte	0x04, 0x17
        /*0052*/ 	.short	(.L_25 - .L_24)
.L_24:
        /*0054*/ 	.word	0x00000000
        /*0058*/ 	.short	0x0002
        /*005a*/ 	.short	0x0010
        /*005c*/ 	.byte	0x00, 0xf4, 0x21, 0x00


	//----- nvinfo : EIATTR_KPARAM_INFO
	.align		4
.L_25:
        /*0060*/ 	.byte	0x04, 0x17
        /*0062*/ 	.short	(.L_27 - .L_26)
.L_26:
        /*0064*/ 	.word	0x00000000
        /*0068*/ 	.short	0x0001
        /*006a*/ 	.short	0x0008
        /*006c*/ 	.byte	0x00, 0xf4, 0x21, 0x00


	//----- nvinfo : EIATTR_KPARAM_INFO
	.align		4
.L_27:
        /*0070*/ 	.byte	0x04, 0x17
        /*0072*/ 	.short	(.L_29 - .L_28)
.L_28:
        /*0074*/ 	.word	0x00000000
        /*0078*/ 	.short	0x0000
        /*007a*/ 	.short	0x0000
        /*007c*/ 	.byte	0x00, 0xf4, 0x21, 0x00


	//----- nvinfo : EIATTR_MAXREG_COUNT
	.align		4
.L_29:
        /*0080*/ 	.byte	0x03, 0x1b
        /*0082*/ 	.short	0x00ff


	//----- nvinfo : EIATTR_EXTERNS
	.align		4
        /*0084*/ 	.byte	0x04, 0x0f
        /*0086*/ 	.short	(.L_31 - .L_30)


	//   ....[0]....
	.align		4
.L_30:
        /*0088*/ 	.word	index@(__assertfail)


	//----- nvinfo : EIATTR_SYSCALL_OFFSETS
	.align		4
.L_31:
        /*008c*/ 	.byte	0x04, 0x46
        /*008e*/ 	.short	(.L_33 - .L_32)


	//   ....[0]....
.L_32:
        /*0090*/ 	.word	0x000003a0


	//   ....[1]....
        /*0094*/ 	.word	0x00000690


	//----- nvinfo : EIATTR_EXIT_INSTR_OFFSETS
	.align		4
.L_33:
        /*0098*/ 	.byte	0x04, 0x1c
        /*009a*/ 	.short	(.L_35 - .L_34)


	//   ....[0]....
.L_34:
        /*009c*/ 	.word	0x00000930


	//   ....[1]....
        /*00a0*/ 	.word	0x00000960


	//----- nvinfo : EIATTR_REQNTID
	.align		4
.L_35:
        /*00a4*/ 	.byte	0x04, 0x10
        /*00a6*/ 	.short	(.L_37 - .L_36)
.L_36:
        /*00a8*/ 	.word	0x00000100
        /*00ac*/ 	.word	0x00000001
        /*00b0*/ 	.word	0x00000001


	//----- nvinfo : EIATTR_CRS_STACK_SIZE
	.align		4
.L_37:
        /*00b4*/ 	.byte	0x04, 0x1e
        /*00b6*/ 	.short	(.L_39 - .L_38)
.L_38:
        /*00b8*/ 	.word	0x00000000
.L_39:


//--------------------- .nv.callgraph             --------------------------
	.section	.nv.callgraph,"",@"SHT_CUDA_CALLGRAPH"
	.align	4
	.sectionentsize	8
	.align		4
        /*0000*/ 	.word	0x00000000
	.align		4
        /*0004*/ 	.word	0xffffffff
	.align		4
        /*0008*/ 	.word	index@(triton_poi_fused_cat_3)
	.align		4
        /*000c*/ 	.word	index@(__assertfail)
	.align		4
        /*0010*/ 	.word	0x00000000
	.align		4
        /*0014*/ 	.word	0xfffffffe
	.align		4
        /*0018*/ 	.word	0x00000000
	.align		4
        /*001c*/ 	.word	0xfffffffd
	.align		4
        /*0020*/ 	.word	0x00000000
	.align		4
        /*0024*/ 	.word	0xfffffffc


//--------------------- .nv.rel.action            --------------------------
	.section	.nv.rel.action,"",@"SHT_CUDA_RELOCINFO"
	.align	8
	.sectionentsize	8
        /*0000*/ 	.byte	0x73, 0x00, 0x00, 0x00, 0x00, 0x00, 0x00, 0x00, 0x00, 0x00, 0x00, 0x11, 0x25, 0x00, 0x05, 0x36


//--------------------- .nv.constant4             --------------------------
	.section	.nv.constant4,"a",@progbits
	.align	8
	.align		8
.nv.constant4:
        /*0000*/ 	.dword	__assertfail
	.align		8
        /*0008*/ 	.dword	assertFunc_1
	.align		8
        /*0010*/ 	.dword	assertFile_1
	.align		8
        /*0018*/ 	.dword	assertMessage_1
	.align		8
        /*0020*/ 	.dword	assertFunc_0
	.align		8
        /*0028*/ 	.dword	assertFile_0
	.align		8
        /*0030*/ 	.dword	assertMessage_0


//--------------------- .nv.constant0.triton_poi_fused_cat_3 --------------------------
	.section	.nv.constant0.triton_poi_fused_cat_3,"a",@progbits
	.sectionflags	@""
	.align	4
.nv.constant0.triton_poi_fused_cat_3:
	.zero		400


//--------------------- .text.triton_poi_fused_cat_3 --------------------------
	.section	.text.triton_poi_fused_cat_3,"ax",@progbits
	.sectionflags	@"SHF_BARRIERS=1"
	.sectioninfo	@"SHI_REGISTERS=32"
	.align	128
        .global         triton_poi_fused_cat_3
        .type           triton_poi_fused_cat_3,@function
        .size           triton_poi_fused_cat_3,(.L_x_3 - triton_poi_fused_cat_3)
        .other          triton_poi_fused_cat_3,@"STO_CUDA_ENTRY STV_DEFAULT"
triton_poi_fused_cat_3:
.text.triton_poi_fused_cat_3:
[----:B------:R-:W-:Y:S02]  /*0000*/  IMAD.MOV.U32 R1, RZ, RZ, c[0x0][0x28] ;  /* 0x00000a00ff017624 */ /* 0x000fe400078e00ff */
[----:B------:R-:W0:Y:S01]  /*0010*/  S2R R0, SR_TID.X ;  /* 0x0000000000007919 */ /* 0x000e220000002100 */
[----:B------:R-:W-:-:S03]  /*0020*/  IMAD.MOV.U32 R18, RZ, RZ, 0x8 ;  /* 0x00000008ff127424 */ /* 0x000fc600078e00ff */
[----:B------:R-:W1:Y:S01]  /*0030*/  S2R R5, SR_CTAID.X ;  /* 0x0000000000057919 */ /* 0x000e620000002500 */
[----:B0-----:R-:W-:Y:S01]  /*0040*/  IMAD.SHL.U32 R0, R0, 0x2, RZ ;  /* 0x0000000200007824 */ /* 0x001fe200078e00ff */
[----:B-1----:R-:W-:-:S04]  /*0050*/  SHF.R.S32.HI R3, RZ, 0x16, R5 ;  /* 0x00000016ff037819 */ /* 0x002fc80000011405 */
[----:B------:R-:W-:Y:S02]  /*0060*/  LOP3.LUT R0, R0, 0x1fe, RZ, 0xc0, !PT ;  /* 0x000001fe00007812 */ /* 0x000fe400078ec0ff */
[----:B------:R-:W-:-:S03]  /*0070*/  SGXT R3, R3, 0x1 ;  /* 0x000000010303781a */ /* 0x000fc60000000200 */
[----:B------:R-:W-:-:S04]  /*0080*/  IMAD R16, R5, 0x200, R0 ;  /* 0x0000020005107824 */ /* 0x000fc800078e0200 */
[C---:B------:R-:W-:Y:S01]  /*0090*/  IMAD.HI R0, R16.reuse, 0x38e38e39, RZ ;  /* 0x38e38e3910007827 */ /* 0x040fe200078e02ff */
[----:B------:R-:W-:Y:S02]  /*00a0*/  LEA.HI R3, R3, R16, RZ, 0x6 ;  /* 0x0000001003037211 */ /* 0x000fe400078f30ff */
[C---:B------:R-:W-:Y:S02]  /*00b0*/  ISETP.GE.AND P1, PT, R16.reuse, c[0x0][0x180], PT ;  /* 0x0000600010007a0c */ /* 0x040fe40003f26270 */
[----:B------:R-:W-:Y:S02]  /*00c0*/  LOP3.LUT R17, R3, 0xffffffc0, RZ, 0xc0, !PT ;  /* 0xffffffc003117812 */ /* 0x000fe400078ec0ff */
[----:B------:R-:W-:Y:S02]  /*00d0*/  SHF.R.U32.HI R5, RZ, 0x1f, R0 ;  /* 0x0000001fff057819 */ /* 0x000fe40000011600 */
[----:B------:R-:W-:Y:S01]  /*00e0*/  SHF.R.S32.HI R3, RZ, 0x6, R3 ;  /* 0x00000006ff037819 */ /* 0x000fe20000011403 */
[----:B------:R-:W-:Y:S01]  /*00f0*/  IMAD.IADD R17, R16, 0x1, -R17 ;  /* 0x0000000110117824 */ /* 0x000fe200078e0a11 */
[----:B------:R-:W-:-:S02]  /*0100*/  LEA.HI.SX32 R9, R0, R5, 0x19 ;  /* 0x0000000500097211 */ /* 0x000fc400078fcaff */
[----:B------:R-:W-:Y:S01]  /*0110*/  CS2R R4, SRZ ;  /* 0x0000000000047805 */ /* 0x000fe2000001ff00 */
[----:B------:R-:W-:Y:S01]  /*0120*/  IMAD.HI R0, R3, 0x38e38e39, RZ ;  /* 0x38e38e3903007827 */ /* 0x000fe200078e02ff */
[----:B------:R-:W-:-:S03]  /*0130*/  ISETP.LT.AND P3, PT, R17, 0x20, !P1 ;  /* 0x000000201100780c */ /* 0x000fc60004f61270 */
[----:B------:R-:W-:Y:S01]  /*0140*/  IMAD.WIDE R18, R9, R18, c[0x0][0x168] ;  /* 0x00005a0009127625 */ /* 0x000fe200078e0212 */
[----:B------:R-:W-:-:S04]  /*0150*/  SHF.R.U32.HI R7, RZ, 0x1, R0 ;  /* 0x00000001ff077819 */ /* 0x000fc80000011600 */
[----:B------:R-:W-:-:S04]  /*0160*/  LEA.HI R0, R0, R7, RZ, 0x1 ;  /* 0x0000000700007211 */ /* 0x000fc800078f08ff */
[----:B------:R-:W2:Y:S01]  /*0170*/  @P3 LDG.E.EL.64.SYS R4, [R18] ;  /* 0x0000000012043381 */ /* 0x000ea200002eeb00 */
[----:B------:R-:W-:Y:S01]  /*0180*/  IMAD R0, R0, -0x9, R3 ;  /* 0xfffffff700007824 */ /* 0x000fe200078e0203 */
[----:B------:R-:W-:Y:S01]  /*0190*/  MOV R22, RZ ;  /* 0x000000ff00167202 */ /* 0x000fe20000000f00 */
[----:B------:R-:W-:Y:S02]  /*01a0*/  IMAD.MOV.U32 R23, RZ, RZ, 0x2 ;  /* 0x00000002ff177424 */ /* 0x000fe400078e00ff */
[----:B------:R-:W-:-:S04]  /*01b0*/  IMAD R0, R9, 0xf, R0 ;  /* 0x0000000f09007824 */ /* 0x000fc800078e0200 */
[----:B------:R-:W-:-:S04]  /*01c0*/  IMAD.SHL.U32 R26, R0, 0x40, RZ ;  /* 0x00000040001a7824 */ /* 0x000fc800078e00ff */
[----:B------:R-:W-:-:S04]  /*01d0*/  IMAD.IADD R2, R17, 0x1, R26 ;  /* 0x0000000111027824 */ /* 0x000fc800078e021a */
[----:B------:R-:W-:-:S08]  /*01e0*/  IMAD.WIDE R2, R2, R23, c[0x0][0x160] ;  /* 0x0000580002027625 */ /* 0x000fd000078e0217 */
[----:B------:R0:W5:Y:S01]  /*01f0*/  @P3 LDG.E.EL.SYS R22, [R2] ;  /* 0x0000000002163381 */ /* 0x00016200002ee900 */
[----:B------:R-:W-:Y:S02]  /*0200*/  ISETP.GE.AND P2, PT, R17, 0x20, PT ;  /* 0x000000201100780c */ /* 0x000fe40003f46270 */
[----:B--2---:R-:W-:-:S04]  /*0210*/  SHF.R.U32.HI R7, RZ, 0x12, R5 ;  /* 0x00000012ff077819 */ /* 0x004fc80000011605 */
[----:B------:R-:W-:-:S04]  /*0220*/  LOP3.LUT R7, R7, 0x2000, RZ, 0xc0, !PT ;  /* 0x0000200007077812 */ /* 0x000fc800078ec0ff */
[----:B------:R-:W-:-:S05]  /*0230*/  IADD3 R24, P0, R4, R7, RZ ;  /* 0x0000000704187210 */ /* 0x000fca0007f1e0ff */
[----:B------:R-:W-:Y:S01]  /*0240*/  IMAD.X R25, RZ, RZ, R5, P0 ;  /* 0x000000ffff197224 */ /* 0x000fe200000e0605 */
[----:B------:R-:W-:-:S04]  /*0250*/  ISETP.LT.U32.AND P0, PT, R24, 0x2000, PT ;  /* 0x000020001800780c */ /* 0x000fc80003f01070 */
[----:B------:R-:W-:-:S12]  /*0260*/  ISETP.LT.U32.OR.EX P0, PT, R25, RZ, !P3, P0 ;  /* 0x000000ff1900720c */ /* 0x000fd80005f01500 */
[----:B------:R-:W-:Y:S05]  /*0270*/  @P0 BRA `(.L_x_0) ;  /* 0x0000013000000947 */ /* 0x000fea0003800000 */
[----:B0-----:R-:W-:Y:S01]  /*0280*/  MOV R0, 0x0 ;  /* 0x0000000000007802 */ /* 0x001fe20000000f00 */
[----:B------:R-:W-:Y:S01]  /*0290*/  IMAD.MOV.U32 R4, RZ, RZ, c[0x4][0x30] ;  /* 0x01000c00ff047624 */ /* 0x000fe200078e00ff */
[----:B------:R-:W-:Y:S01]  /*02a0*/  MOV R10, c[0x4][0x20] ;  /* 0x01000800000a7a02 */ /* 0x000fe20000000f00 */
[----:B------:R-:W-:Y:S02]  /*02b0*/  IMAD.MOV.U32 R5, RZ, RZ, c[0x4][0x34] ;  /* 0x01000d00ff057624 */ /* 0x000fe400078e00ff */
[----:B------:R-:W-:Y:S01]  /*02c0*/  IMAD.MOV.U32 R6, RZ, RZ, c[0x4][0x28] ;  /* 0x01000a00ff067624 */ /* 0x000fe200078e00ff */
[----:B------:R0:W1:Y:S01]  /*02d0*/  LDC.64 R2, c[0x4][R0] ;  /* 0x0100000000027b82 */ /* 0x0000620000000a00 */
[----:B------:R-:W-:Y:S02]  /*02e0*/  IMAD.MOV.U32 R7, RZ, RZ, c[0x4][0x2c] ;  /* 0x01000b00ff077624 */ /* 0x000fe400078e00ff */
[----:B------:R-:W-:Y:S02]  /*02f0*/  IMAD.MOV.U32 R8, RZ, RZ, 0x25 ;  /* 0x00000025ff087424 */ /* 0x000fe400078e00ff */
[----:B------:R-:W-:-:S02]  /*0300*/  IMAD.MOV.U32 R11, RZ, RZ, c[0x4][0x24] ;  /* 0x01000900ff0b7624 */ /* 0x000fc400078e00ff */
[----:B------:R-:W-:Y:S02]  /*0310*/  IMAD.MOV.U32 R12, RZ, RZ, 0x1 ;  /* 0x00000001ff0c7424 */ /* 0x000fe400078e00ff */
[----:B------:R-:W-:Y:S02]  /*0320*/  IMAD.MOV.U32 R13, RZ, RZ, RZ ;  /* 0x000000ffff0d7224 */ /* 0x000fe400078e00ff */
[----:B0-----:R-:W-:-:S06]  /*0330*/  LEPC R14 ;  /* 0x00000000000e734e */ /* 0x001fcc0000000000 */
[----:B------:R-:W-:Y:S02]  /*0340*/  MOV R9, 0x3b0 ;  /* 0x000003b000097802 */ /* 0x000fe40000000f00 */
[----:B------:R-:W-:Y:S02]  /*0350*/  MOV R20, 0x330 ;  /* 0x0000033000147802 */ /* 0x000fe40000000f00 */
[----:B------:R-:W-:Y:S02]  /*0360*/  MOV R21, 0x0 ;  /* 0x0000000000157802 */ /* 0x000fe40000000f00 */
[----:B------:R-:W-:Y:S02]  /*0370*/  MOV R0, 0x0 ;  /* 0x0000000000007802 */ /* 0x000fe40000000f00 */
[----:B------:R-:W-:-:S04]  /*0380*/  IADD3 R20, P0, P4, -R20, R9, R14 ;  /* 0x0000000914147210 */ /* 0x000fc80007c1e10e */
[----:B------:R-:W-:-:S06]  /*0390*/  IADD3.X R21, ~R0, R21, R15, P0, P4 ;  /* 0x0000001500157210 */ /* 0x000fcc00007e850f */
[----:B-1---5:R-:W-:Y:S05]  /*03a0*/  CALL.ABS.NOINC R2 ;  /* 0x0000000002007343 */ /* 0x022fea0003c00000 */
.L_x_0:
[----:B0-----:R-:W-:Y:S01]  /*03b0*/  ISETP.GT.AND P4, PT, R17, 0x1f, !P1 ;  /* 0x0000001f1100780c */ /* 0x001fe20004f84270 */
[----:B------:R-:W-:Y:S01]  /*03c0*/  CS2R R6, SRZ ;  /* 0x0000000000067805 */ /* 0x000fe2000001ff00 */
[----:B------:R-:W-:Y:S04]  /*03d0*/  WARPSYNC 0xffffffff ;  /* 0xffffffff00007948 */ /* 0x000fe80003800000 */
[----:B------:R-:W-:Y:S06]  /*03e0*/  BAR.SYNC 0x0 ;  /* 0x0000000000007b1d */ /* 0x000fec0000000000 */
[----:B------:R0:W2:Y:S01]  /*03f0*/  @P4 LDG.E.EL.64.SYS R6, [R18] ;  /* 0x0000000012064381 */ /* 0x0000a200002eeb00 */
[----:B------:R-:W-:Y:S01]  /*0400*/  LEA R8, P0, R24, c[0x0][0x170], 0x7 ;  /* 0x00005c0018087a11 */ /* 0x000fe200078038ff */
[----:B------:R-:W-:Y:S01]  /*0410*/  IMAD.MOV.U32 R27, RZ, RZ, RZ ;  /* 0x000000ffff1b7224 */ /* 0x000fe200078e00ff */
[----:B------:R-:W-:-:S02]  /*0420*/  IADD3 R0, R26, 0x20, RZ ;  /* 0x000000201a007810 */ /* 0x000fc40007ffe0ff */
[C---:B------:R-:W-:Y:S02]  /*0430*/  IADD3 R29, R17.reuse, -0x20, RZ ;  /* 0xffffffe0111d7810 */ /* 0x040fe40007ffe0ff */
[----:B------:R-:W-:Y:S01]  /*0440*/  LEA.HI.X R9, R24, c[0x0][0x174], R25, 0x7, P0 ;  /* 0x00005d0018097a11 */ /* 0x000fe200000f3c19 */
[----:B------:R-:W-:Y:S01]  /*0450*/  IMAD.IADD R2, R17, 0x1, R0 ;  /* 0x0000000111027824 */ /* 0x000fe200078e0200 */
[----:B------:R-:W-:Y:S01]  /*0460*/  CS2R R24, SRZ ;  /* 0x0000000000187805 */ /* 0x000fe2000001ff00 */
[----:B------:R-:W-:Y:S01]  /*0470*/  IMAD.IADD R4, R0, 0x1, R29 ;  /* 0x0000000100047824 */ /* 0x000fe200078e021d */
[----:B0-----:R-:W-:Y:S01]  /*0480*/  MOV R18, RZ ;  /* 0x000000ff00127202 */ /* 0x001fe20000000f00 */
[----:B------:R-:W-:-:S04]  /*0490*/  IMAD.WIDE R2, R2, R23, c[0x0][0x160] ;  /* 0x0000580002027625 */ /* 0x000fc800078e0217 */
[----:B------:R-:W-:-:S04]  /*04a0*/  IMAD.WIDE R4, R4, R23, c[0x0][0x160] ;  /* 0x0000580004047625 */ /* 0x000fc800078e0217 */
[----:B------:R-:W-:Y:S01]  /*04b0*/  IMAD.WIDE R8, R17, 0x2, R8 ;  /* 0x0000000211087825 */ /* 0x000fe200078e0208 */
[----:B------:R0:W5:Y:S04]  /*04c0*/  @P3 LDG.E.EL.SYS R27, [R2] ;  /* 0x00000000021b3381 */ /* 0x00016800002ee900 */
[----:B------:R0:W5:Y:S04]  /*04d0*/  @P4 LDG.E.EL.SYS R24, [R4] ;  /* 0x0000000004184381 */ /* 0x00016800002ee900 */
[----:B------:R0:W5:Y:S04]  /*04e0*/  @P3 LDG.E.EL.SYS R25, [R8] ;  /* 0x0000000008193381 */ /* 0x00016800002ee900 */
[----:B------:R0:W5:Y:S01]  /*04f0*/  @P3 LDG.E.EL.SYS R18, [R8+0x40] ;  /* 0x0000400008123381 */ /* 0x00016200002ee900 */
        /* <DEDUP_REMOVED lines=26> */
.L_x_1:
[C---:B0-----:R-:W-:Y:S01]  /*06a0*/  LEA R4, P0, R19.reuse, c[0x0][0x170], 0x7 ;  /* 0x00005c0013047a11 */ /* 0x041fe200078038ff */
[----:B------:R-:W-:Y:S01]  /*06b0*/  IMAD.IADD R2, R26, 0x1, R29 ;  /* 0x000000011a027824 */ /* 0x000fe200078e021d */
[----:B------:R-:W-:Y:S01]  /*06c0*/  SHF.R.S32.HI R0, RZ, 0x1f, R17 ;  /* 0x0000001fff007819 */ /* 0x000fe20000011411 */
[----:B------:R-:W-:Y:S01]  /*06d0*/  CS2R R6, SRZ ;  /* 0x0000000000067805 */ /* 0x000fe2000001ff00 */
[----:B------:R-:W-:Y:S01]  /*06e0*/  LEA.HI.X R3, R19, c[0x0][0x174], R28, 0x7, P0 ;  /* 0x00005d0013037a11 */ /* 0x000fe200000f3c1c */
[----:B------:R-:W-:Y:S04]  /*06f0*/  WARPSYNC 0xffffffff ;  /* 0xffffffff00007948 */ /* 0x000fe80003800000 */
[----:B------:R-:W-:Y:S05]  /*0700*/  BAR.SYNC 0x0 ;  /* 0x0000000000007b1d */ /* 0x000fea0000000000 */
[----:B------:R-:W-:-:S04]  /*0710*/  LEA R4, P0, R17, R4, 0x1 ;  /* 0x0000000411047211 */ /* 0x000fc800078008ff */
[----:B------:R-:W-:Y:S01]  /*0720*/  LEA.HI.X R5, R17, R3, R0, 0x1, P0 ;  /* 0x0000000311057211 */ /* 0x000fe200000f0c00 */
[----:B------:R-:W-:-:S04]  /*0730*/  IMAD.WIDE R2, R2, R23, c[0x0][0x160] ;  /* 0x0000580002027625 */ /* 0x000fc800078e0217 */
[----:B------:R-:W-:-:S03]  /*0740*/  IMAD.MOV.U32 R0, RZ, RZ, RZ ;  /* 0x000000ffff007224 */ /* 0x000fc600078e00ff */
[----:B------:R-:W2:Y:S04]  /*0750*/  @P4 LDG.E.EL.SYS R7, [R4] ;  /* 0x0000000004074381 */ /* 0x000ea800002ee900 */
[----:B------:R0:W3:Y:S04]  /*0760*/  @P4 LDG.E.EL.SYS R6, [R2] ;  /* 0x0000000002064381 */ /* 0x0000e800002ee900 */
[----:B------:R-:W4:Y:S01]  /*0770*/  @P4 LDG.E.EL.SYS R0, [R4+-0x40] ;  /* 0xffffc00004004381 */ /* 0x000f2200002ee900 */
[----:B-----5:R-:W-:Y:S02]  /*0780*/  HADD2.F32 R10, R27.H1_H1, -RZ.H0_H0 ;  /* 0xa00000ff1b0a7230 */ /* 0x020fe40000004c00 */
[----:B------:R-:W-:-:S02]  /*0790*/  HADD2.F32 R11, R18.H1_H1, -RZ.H0_H0 ;  /* 0xa00000ff120b7230 */ /* 0x000fc40000004c00 */
[----:B------:R-:W-:Y:S02]  /*07a0*/  HADD2.F32 R8, R22.H1_H1, -RZ.H0_H0 ;  /* 0xa00000ff16087230 */ /* 0x000fe40000004c00 */
[----:B------:R-:W-:-:S04]  /*07b0*/  HADD2.F32 R9, R25.H1_H1, -RZ.H0_H0 ;  /* 0xa00000ff19097230 */ /* 0x000fc80000004c00 */
[----:B------:R-:W-:Y:S01]  /*07c0*/  FMUL R10, R10, R11 ;  /* 0x0000000b0a0a7220 */ /* 0x000fe20000400000 */
[----:B------:R-:W-:-:S03]  /*07d0*/  HADD2.F32 R27, R27.H0_H0, -RZ.H0_H0 ;  /* 0xa00000ff1b1b7230 */ /* 0x000fc60000004800 */
[----:B------:R-:W-:Y:S01]  /*07e0*/  FFMA R9, R8, R9, -R10 ;  /* 0x0000000908097223 */ /* 0x000fe2000000080a */
[----:B------:R-:W-:Y:S02]  /*07f0*/  HADD2.F32 R18, R18.H0_H0, -RZ.H0_H0 ;  /* 0xa00000ff12127230 */ /* 0x000fe40000004800 */
[----:B------:R-:W-:Y:S02]  /*0800*/  HADD2.F32 R22, R22.H0_H0, -RZ.H0_H0 ;  /* 0xa00000ff16167230 */ /* 0x000fe40000004800 */
[----:B------:R-:W-:Y:S02]  /*0810*/  HADD2.F32 R25, R25.H0_H0, -RZ.H0_H0 ;  /* 0xa00000ff19197230 */ /* 0x000fe40000004800 */
[C---:B0-----:R-:W-:Y:S02]  /*0820*/  HADD2.F32 R2, R24.reuse.H1_H1, -RZ.H0_H0 ;  /* 0xa00000ff18027230 */ /* 0x041fe40000004c00 */
[----:B------:R-:W-:Y:S01]  /*0830*/  FMUL R18, R27, R18 ;  /* 0x000000121b127220 */ /* 0x000fe20000400000 */
[----:B------:R-:W-:-:S03]  /*0840*/  HADD2.F32 R24, R24.H0_H0, -RZ.H0_H0 ;  /* 0xa00000ff18187230 */ /* 0x000fc60000004800 */
[----:B------:R-:W-:Y:S02]  /*0850*/  FFMA R18, R22, R25, -R18 ;  /* 0x0000001916127223 */ /* 0x000fe40000000812 */
[----:B------:R-:W-:Y:S01]  /*0860*/  IMAD.WIDE R16, R16, R23, c[0x0][0x178] ;  /* 0x00005e0010107625 */ /* 0x000fe200078e0217 */
[C---:B--2---:R-:W-:Y:S02]  /*0870*/  HADD2.F32 R3, R7.reuse.H1_H1, -RZ.H0_H0 ;  /* 0xa00000ff07037230 */ /* 0x044fe40000004c00 */
[C---:B---3--:R-:W-:Y:S02]  /*0880*/  HADD2.F32 R8, R6.reuse.H1_H1, -RZ.H0_H0 ;  /* 0xa00000ff06087230 */ /* 0x048fe40000004c00 */
[----:B------:R-:W-:Y:S02]  /*0890*/  HADD2.F32 R6, R6.H0_H0, -RZ.H0_H0 ;  /* 0xa00000ff06067230 */ /* 0x000fe40000004800 */
[----:B------:R-:W-:Y:S02]  /*08a0*/  HADD2.F32 R7, R7.H0_H0, -RZ.H0_H0 ;  /* 0xa00000ff07077230 */ /* 0x000fe40000004800 */
[----:B----4-:R-:W-:-:S02]  /*08b0*/  HADD2.F32 R5, R0.H1_H1, -RZ.H0_H0 ;  /* 0xa00000ff00057230 */ /* 0x010fc40000004c00 */
[----:B------:R-:W-:Y:S02]  /*08c0*/  FMUL R8, R8, R3 ;  /* 0x0000000308087220 */ /* 0x000fe40000400000 */
[----:B------:R-:W-:Y:S02]  /*08d0*/  HADD2.F32 R3, R0.H0_H0, -RZ.H0_H0 ;  /* 0xa00000ff00037230 */ /* 0x000fe40000004800 */
[----:B------:R-:W-:Y:S02]  /*08e0*/  FMUL R6, R6, R7 ;  /* 0x0000000706067220 */ /* 0x000fe40000400000 */
[----:B------:R-:W-:-:S04]  /*08f0*/  @P2 FFMA R9, R2, R5, R8 ;  /* 0x0000000502092223 */ /* 0x000fc80000000008 */
[----:B------:R-:W-:Y:S02]  /*0900*/  @P2 FFMA R18, R24, R3, R6 ;  /* 0x0000000318122223 */ /* 0x000fe40000000006 */
[----:B------:R-:W0:Y:S08]  /*0910*/  F2F.F16.F32 R9, R9 ;  /* 0x0000000900097304 */ /* 0x000e300000200800 */
[----:B------:R-:W1:Y:S01]  /*0920*/  F2F.F16.F32 R18, R18 ;  /* 0x0000001200127304 */ /* 0x000e620000200800 */
[----:B------:R-:W-:Y:S05]  /*0930*/  @P1 EXIT ;  /* 0x000000000000194d */ /* 0x000fea0003800000 */
[----:B01----:R-:W-:-:S08]  /*0940*/  PRMT R9, R18, 0x5410, R9 ;  /* 0x0000541012097816 */ /* 0x003fd00000000009 */
[----:B------:R-:W-:Y:S01]  /*0950*/  STG.E.SYS [R16], R9 ;  /* 0x0000000910007386 */ /* 0x000fe2000010e900 */
[----:B------:R-:W-:Y:S05]  /*0960*/  EXIT ;  /* 0x000000000000794d */ /* 0x000fea0003800000 */
.L_x_2:
[----:B------:R-:W-:-:S00]  /*0970*/  BRA `(.L_x_2) ;  /* 0xfffffff000007947 */ /* 0x000fc0000383ffff */
.L_x_3:


//--------------------- .nv.global.init           --------------------------
	.section	.nv.global.init,"aw",@progbits
.nv.global.init:
	.type		assertFunc_1,@object
	.size		assertFunc_1,(assertFunc_0 - assertFunc_1)
assertFunc_1:
        /*0000*/ 	.byte	0x75, 0x6e, 0x6b, 0x6e, 0x6f, 0x77, 0x6e, 0x00
	.type		assertFunc_0,@object
	.size		assertFunc_0,(assertMessage_1 - assertFunc_0)
assertFunc_0:
        /*0008*/ 	.byte	0x75, 0x6e, 0x6b, 0x6e, 0x6f, 0x77, 0x6e, 0x00
	.type		assertMessage_1,@object
	.size		assertMessage_1,(assertMessage_0 - assertMessage_1)
assertMessage_1:
        /*0010*/ 	.byte	0x69, 0x6e, 0x64, 0x65, 0x78, 0x20, 0x6f, 0x75, 0x74, 0x20, 0x6f, 0x66, 0x20, 0x62, 0x6f, 0x75
        /*0020*/ 	.byte	0x6e, 0x64, 0x73, 0x3a, 0x20, 0x30, 0x20, 0x3c, 0x3d, 0x20, 0x74, 0x6c, 0x2e, 0x62, 0x72, 0x6f
        /*0030*/ 	.byte	0x61, 0x64, 0x63, 0x61, 0x73, 0x74, 0x5f, 0x74, 0x6f, 0x28, 0x74, 0x6d, 0x70, 0x32, 0x38, 0x2c
        /*0040*/ 	.byte	0x20, 0x5b, 0x58, 0x42, 0x4c, 0x4f, 0x43, 0x4b, 0x5d, 0x29, 0x20, 0x3c, 0x20, 0x38, 0x31, 0x39
        /*0050*/ 	.byte	0x32, 0x00
	.type		assertMessage_0,@object
	.size		assertMessage_0,(assertFile_0 - assertMessage_0)
assertMessage_0:
        /*0052*/ 	.byte	0x69, 0x6e, 0x64, 0x65, 0x78, 0x20, 0x6f, 0x75, 0x74, 0x20, 0x6f, 0x66, 0x20, 0x62, 0x6f, 0x75
        /*0062*/ 	.byte	0x6e, 0x64, 0x73, 0x3a, 0x20, 0x30, 0x20, 0x3c, 0x3d, 0x20, 0x74, 0x6c, 0x2e, 0x62, 0x72, 0x6f
        /*0072*/ 	.byte	0x61, 0x64, 0x63, 0x61, 0x73, 0x74, 0x5f, 0x74, 0x6f, 0x28, 0x74, 0x6d, 0x70, 0x31, 0x30, 0x2c
        /*0082*/ 	.byte	0x20, 0x5b, 0x58, 0x42, 0x4c, 0x4f, 0x43, 0x4b, 0x5d, 0x29, 0x20, 0x3c, 0x20, 0x38, 0x31, 0x39
        /*0092*/ 	.byte	0x32, 0x00
	.type		assertFile_0,@object
	.size		assertFile_0,(assertFile_1 - assertFile_0)
assertFile_0:
        /*0094*/ 	.byte	0x2f, 0x74, 0x6d, 0x70, 0x2f, 0x74, 0x6f, 0x72, 0x63, 0x68, 0x69, 0x6e, 0x64, 0x75, 0x63, 0x74
        /*00a4*/ 	.byte	0x6f, 0x72, 0x5f, 0x79, 0x78, 0x69, 0x61, 0x6f, 0x39, 0x38, 0x36, 0x2f, 0x36, 0x32, 0x2f, 0x63
        /*00b4*/ 	.byte	0x36, 0x32, 0x6d, 0x66, 0x35, 0x35, 0x78, 0x36, 0x34, 0x7a, 0x33, 0x73, 0x73, 0x78, 0x36, 0x74
        /*00c4*/ 	.byte	0x68, 0x35, 0x61, 0x62, 0x79, 0x68, 0x75, 0x78, 0x73, 0x6a, 0x33, 0x6c, 0x70, 0x70, 0x6e, 0x33
        /*00d4*/ 	.byte	0x77, 0x36, 0x69, 0x79, 0x62, 0x6d, 0x61, 0x73, 0x66, 0x6e, 0x37, 0x6e, 0x70, 0x72, 0x72, 0x64
        /*00e4*/ 	.byte	0x78, 0x70, 0x64, 0x2e, 0x70, 0x79, 0x00
	.type		assertFile_1,@object
	.size		assertFile_1,(.L_1 - assertFile_1)
assertFile_1:
        /*00eb*/ 	.byte	0x2f, 0x74, 0x6d, 0x70, 0x2f, 0x74, 0x6f, 0x72, 0x63, 0x68, 0x69, 0x6e, 0x64, 0x75, 0x63, 0x74
        /*00fb*/ 	.byte	0x6f, 0x72, 0x5f, 0x79, 0x78, 0x69, 0x61, 0x6f, 0x39, 0x38, 0x36, 0x2f, 0x36, 0x32, 0x2f, 0x63
        /*010b*/ 	.byte	0x36, 0x32, 0x6d, 0x66, 0x35, 0x35, 0x78, 0x36, 0x34, 0x7a, 0x33, 0x73, 0x73, 0x78, 0x36, 0x74
        /*011b*/ 	.byte	0x68, 0x35, 0x61, 0x62, 0x79, 0x68, 0x75, 0x78, 0x73, 0x6a, 0x33, 0x6c, 0x70, 0x70, 0x6e, 0x33
        /*012b*/ 	.byte	0x77, 0x36, 0x69, 0x79, 0x62, 0x6d, 0x61, 0x73, 0x66, 0x6e, 0x37, 0x6e, 0x70, 0x72, 0x72, 0x64
        /*013b*/ 	.byte	0x78, 0x70, 0x64, 0x2e, 0x70, 0x79, 0x00
.L_1:


//--------------------- SYMBOLS --------------------------

	.type		__assertfail,@function
